	.headerflags	@"EF_CUDA_TEXMODE_UNIFIED EF_CUDA_64BIT_ADDRESS EF_CUDA_ACCELERATORS EF_CUDA_SM90 EF_CUDA_VIRTUAL_SM(EF_CUDA_SM90)"
	.elftype	@"ET_EXEC"


//--------------------- .nv.info                  --------------------------
	.section	.nv.info,"",@"SHT_CUDA_INFO"
	.align	4


	//----- nvinfo : EIATTR_REGCOUNT
	.align		4
        /*0000*/ 	.byte	0x04, 0x2f
        /*0002*/ 	.short	(.L_1 - .L_0)
	.align		4
.L_0:
        /*0004*/ 	.word	index@(triton_poi_fused_convolution_relu_8)
        /*0008*/ 	.word	0x00000016


	//----- nvinfo : EIATTR_MIN_STACK_SIZE
	.align		4
.L_1:
        /*000c*/ 	.byte	0x04, 0x12
        /*000e*/ 	.short	(.L_3 - .L_2)
	.align		4
.L_2:
        /*0010*/ 	.word	index@(triton_poi_fused_convolution_relu_8)
        /*0014*/ 	.word	0x00000000


	//----- nvinfo : EIATTR_FRAME_SIZE
	.align		4
.L_3:
        /*0018*/ 	.byte	0x04, 0x11
        /*001a*/ 	.short	(.L_5 - .L_4)
	.align		4
.L_4:
        /*001c*/ 	.word	index@(triton_poi_fused_convolution_relu_8)
        /*0020*/ 	.word	0x00000000


	//----- nvinfo : EIATTR_MIN_STACK_SIZE
	.align		4
.L_5:
        /*0024*/ 	.byte	0x04, 0x12
        /*0026*/ 	.short	(.L_7 - .L_6)
	.align		4
.L_6:
        /*0028*/ 	.word	index@(triton_poi_fused_convolution_relu_8)
        /*002c*/ 	.word	0x00000000
.L_7:


//--------------------- .nv.info.triton_poi_fused_convolution_relu_8 --------------------------
	.section	.nv.info.triton_poi_fused_convolution_relu_8,"",@"SHT_CUDA_INFO"
	.sectionflags	@""
	.align	4


	//----- nvinfo : EIATTR_CUDA_API_VERSION
	.align		4
        /*0000*/ 	.byte	0x04, 0x37
        /*0002*/ 	.short	(.L_9 - .L_8)
.L_8:
        /*0004*/ 	.word	0x0000007c


	//----- nvinfo : EIATTR_KPARAM_INFO
	.align		4
.L_9:
        /*0008*/ 	.byte	0x04, 0x17
        /*000a*/ 	.short	(.L_11 - .L_10)
.L_10:
        /*000c*/ 	.word	0x00000000
        /*0010*/ 	.short	0x0004
        /*0012*/ 	.short	0x001c
        /*0014*/ 	.byte	0x00, 0xf0, 0x11, 0x00


	//----- nvinfo : EIATTR_KPARAM_INFO
	.align		4
.L_11:
        /*0018*/ 	.byte	0x04, 0x17
        /*001a*/ 	.short	(.L_13 - .L_12)
.L_12:
        /*001c*/ 	.word	0x00000000
        /*0020*/ 	.short	0x0003
        /*0022*/ 	.short	0x0018
        /*0024*/ 	.byte	0x00, 0xf0, 0x11, 0x00


	//----- nvinfo : EIATTR_KPARAM_INFO
	.align		4
.L_13:
        /*0028*/ 	.byte	0x04, 0x17
        /*002a*/ 	.short	(.L_15 - .L_14)
.L_14:
        /*002c*/ 	.word	0x00000000
        /*0030*/ 	.short	0x0002
        /*0032*/ 	.short	0x0010
        /*0034*/ 	.byte	0x00, 0xf4, 0x21, 0x00


	//----- nvinfo : EIATTR_KPARAM_INFO
	.align		4
.L_15:
        /*0038*/ 	.byte	0x04, 0x17
        /*003a*/ 	.short	(.L_17 - .L_16)
.L_16:
        /*003c*/ 	.word	0x00000000
        /*0040*/ 	.short	0x0001
        /*0042*/ 	.short	0x0008
        /*0044*/ 	.byte	0x00, 0xf4, 0x21, 0x00


	//----- nvinfo : EIATTR_KPARAM_INFO
	.align		4
.L_17:
        /*0048*/ 	.byte	0x04, 0x17
        /*004a*/ 	.short	(.L_19 - .L_18)
.L_18:
        /*004c*/ 	.word	0x00000000
        /*0050*/ 	.short	0x0000
        /*0052*/ 	.short	0x0000
        /*0054*/ 	.byte	0x00, 0xf4, 0x21, 0x00


	//----- nvinfo : EIATTR_SPARSE_MMA_MASK
	.align		4
.L_19:
        /*0058*/ 	.byte	0x03, 0x50
        /*005a*/ 	.short	0x0000


	//----- nvinfo : EIATTR_MAXREG_COUNT
	.align		4
        /*005c*/ 	.byte	0x03, 0x1b
        /*005e*/ 	.short	0x00ff


	//----- nvinfo : EIATTR_EXIT_INSTR_OFFSETS
	.align		4
        /*0060*/ 	.byte	0x04, 0x1c
        /*0062*/ 	.short	(.L_21 - .L_20)


	//   ....[0]....
.L_20:
        /*0064*/ 	.word	0x00000690


	//   ....[1]....
        /*0068*/ 	.word	0x000006e0


	//----- nvinfo : EIATTR_REQNTID
	.align		4
.L_21:
        /*006c*/ 	.byte	0x04, 0x10
        /*006e*/ 	.short	(.L_23 - .L_22)
.L_22:
        /*0070*/ 	.word	0x00000080
        /*0074*/ 	.word	0x00000001
        /*0078*/ 	.word	0x00000001


	//----- nvinfo : EIATTR_CBANK_PARAM_SIZE
	.align		4
.L_23:
        /*007c*/ 	.byte	0x03, 0x19
        /*007e*/ 	.short	0x0020


	//----- nvinfo : EIATTR_PARAM_CBANK
	.align		4
        /*0080*/ 	.byte	0x04, 0x0a
        /*0082*/ 	.short	(.L_25 - .L_24)
	.align		4
.L_24:
        /*0084*/ 	.word	index@(.nv.constant0.triton_poi_fused_convolution_relu_8)
        /*0088*/ 	.short	0x0210
        /*008a*/ 	.short	0x0020


	//----- nvinfo : EIATTR_SW_WAR
	.align		4
.L_25:
        /*008c*/ 	.byte	0x04, 0x36
        /*008e*/ 	.short	(.L_27 - .L_26)
.L_26:
        /*0090*/ 	.word	0x00000008
.L_27:


//--------------------- .nv.callgraph             --------------------------
	.section	.nv.callgraph,"",@"SHT_CUDA_CALLGRAPH"
	.align	4
	.sectionentsize	8
	.align		4
        /*0000*/ 	.word	0x00000000
	.align		4
        /*0004*/ 	.word	0xffffffff
	.align		4
        /*0008*/ 	.word	0x00000000
	.align		4
        /*000c*/ 	.word	0xfffffffe
	.align		4
        /*0010*/ 	.word	0x00000000
	.align		4
        /*0014*/ 	.word	0xfffffffd
	.align		4
        /*0018*/ 	.word	0x00000000
	.align		4
        /*001c*/ 	.word	0xfffffffc


//--------------------- .text.triton_poi_fused_convolution_relu_8 --------------------------
	.section	.text.triton_poi_fused_convolution_relu_8,"ax",@progbits
	.sectionflags	@"SHF_BARRIERS=1"
	.align	128
        .global         triton_poi_fused_convolution_relu_8
        .type           triton_poi_fused_convolution_relu_8,@function
        .size           triton_poi_fused_convolution_relu_8,(.L_x_1 - triton_poi_fused_convolution_relu_8)
        .other          triton_poi_fused_convolution_relu_8,@"STO_CUDA_ENTRY STV_DEFAULT"
triton_poi_fused_convolution_relu_8:
.text.triton_poi_fused_convolution_relu_8:
[----:B------:R-:W0:Y:S01]  /*0000*/  LDC R1, c[0x0][0x28] ;  /* 0x00000a00ff017b82 */ /* 0x000e220000000800 */
[----:B------:R-:W1:Y:S07]  /*0010*/  S2R R0, SR_TID.X ;  /* 0x0000000000007919 */ /* 0x000e6e0000002100 */
[----:B------:R-:W2:Y:S01]  /*0020*/  S2UR UR4, SR_CTAID.Y ;  /* 0x00000000000479c3 */ /* 0x000ea20000002600 */
[----:B------:R-:W-:Y:S01]  /*0030*/  ULDC.64 UR8, c[0x0][0x208] ;  /* 0x0000820000087ab9 */ /* 0x000fe20000000a00 */
[----:B------:R-:W3:Y:S06]  /*0040*/  S2R R13, SR_CTAID.X ;  /* 0x00000000000d7919 */ /* 0x000eec0000002500 */
[----:B------:R-:W4:Y:S08]  /*0050*/  LDC.64 R4, c[0x0][0x210] ;  /* 0x00008400ff047b82 */ /* 0x000f300000000a00 */
[----:B------:R-:W5:Y:S01]  /*0060*/  LDC.64 R2, c[0x0][0x218] ;  /* 0x00008600ff027b82 */ /* 0x000f620000000a00 */
[----:B--2---:R-:W-:Y:S01]  /*0070*/  USHF.L.U32 UR4, UR4, 0x3, URZ ;  /* 0x0000000304047899 */ /* 0x004fe2000800063f */
[----:B-1----:R-:W-:-:S02]  /*0080*/  LOP3.LUT R12, R0, 0x1, RZ, 0xc0, !PT ;  /* 0x00000001000c7812 */ /* 0x002fc400078ec0ff */
[----:B------:R-:W-:-:S03]  /*0090*/  SHF.R.U32.HI R14, RZ, 0x1, R0 ;  /* 0x00000001ff0e7819 */ /* 0x000fc60000011600 */
[----:B------:R-:W-:Y:S01]  /*00a0*/  LEA R7, R12, UR4, 0x2 ;  /* 0x000000040c077c11 */ /* 0x000fe2000f8e10ff */
[----:B---3--:R-:W-:Y:S01]  /*00b0*/  IMAD.SHL.U32 R13, R13, 0x40, RZ ;  /* 0x000000400d0d7824 */ /* 0x008fe200078e00ff */
[----:B------:R-:W-:Y:S02]  /*00c0*/  LOP3.LUT R6, R0, 0x40, RZ, 0xc0, !PT ;  /* 0x0000004000067812 */ /* 0x000fe400078ec0ff */
[----:B------:R-:W-:Y:S01]  /*00d0*/  SGXT.U32 R14, R14, 0x5 ;  /* 0x000000050e0e781a */ /* 0x000fe20000000000 */
[C---:B------:R-:W-:Y:S01]  /*00e0*/  IMAD.HI R8, R7.reuse, 0x2aaaaaab, RZ ;  /* 0x2aaaaaab07087827 */ /* 0x040fe200078e02ff */
[----:B------:R-:W-:Y:S02]  /*00f0*/  SHF.R.U32.HI R9, RZ, 0x1, R6 ;  /* 0x00000001ff097819 */ /* 0x000fe40000011606 */
[----:B------:R-:W-:Y:S02]  /*0100*/  ISETP.GE.AND P1, PT, R7, 0x300, PT ;  /* 0x000003000700780c */ /* 0x000fe40003f26270 */
[----:B------:R-:W-:-:S02]  /*0110*/  SHF.R.U32.HI R11, RZ, 0x1f, R8 ;  /* 0x0000001fff0b7819 */ /* 0x000fc40000011608 */
[----:B------:R-:W-:Y:S02]  /*0120*/  LOP3.LUT R14, R14, R9, RZ, 0xfc, !PT ;  /* 0x000000090e0e7212 */ /* 0x000fe400078efcff */
[----:B------:R-:W-:Y:S02]  /*0130*/  LEA.HI.SX32 R8, R8, R11, 0x1b ;  /* 0x0000000b08087211 */ /* 0x000fe400078fdaff */
[----:B------:R-:W-:-:S03]  /*0140*/  LOP3.LUT R6, R14, R13, RZ, 0xfc, !PT ;  /* 0x0000000d0e067212 */ /* 0x000fc600078efcff */
[----:B------:R-:W-:Y:S01]  /*0150*/  IMAD R9, R8, -0xc0, R7 ;  /* 0xffffff4008097824 */ /* 0x000fe200078e0207 */
[----:B------:R-:W-:-:S03]  /*0160*/  ISETP.GE.AND P0, PT, R6, 0x31, PT ;  /* 0x000000310600780c */ /* 0x000fc60003f06270 */
[----:B------:R-:W-:Y:S01]  /*0170*/  IMAD R11, R6, 0xc0, R9 ;  /* 0x000000c0060b7824 */ /* 0x000fe200078e0209 */
[----:B------:R-:W-:Y:S01]  /*0180*/  ISETP.LT.AND P0, PT, R7, 0x300, !P0 ;  /* 0x000003000700780c */ /* 0x000fe20004701270 */
[----:B-----5:R-:W-:Y:S01]  /*0190*/  IMAD.WIDE R2, R9, 0x4, R2 ;  /* 0x0000000409027825 */ /* 0x020fe200078e0202 */
[----:B------:R-:W-:-:S03]  /*01a0*/  CS2R R6, SRZ ;  /* 0x0000000000067805 */ /* 0x000fc6000001ff00 */
[----:B------:R-:W-:Y:S01]  /*01b0*/  IMAD R11, R8, 0x24c0, R11 ;  /* 0x000024c0080b7824 */ /* 0x000fe200078e020b */
[----:B------:R-:W-:-:S03]  /*01c0*/  CS2R R8, SRZ ;  /* 0x0000000000087805 */ /* 0x000fc6000001ff00 */
[----:B----4-:R-:W-:Y:S01]  /*01d0*/  IMAD.WIDE R16, R11, 0x4, R4 ;  /* 0x000000040b107825 */ /* 0x010fe200078e0204 */
[----:B------:R-:W-:Y:S02]  /*01e0*/  CS2R R10, SRZ ;  /* 0x00000000000a7805 */ /* 0x000fe4000001ff00 */
[----:B------:R-:W-:-:S04]  /*01f0*/  CS2R R4, SRZ ;  /* 0x0000000000047805 */ /* 0x000fc8000001ff00 */
[----:B------:R-:W2:Y:S04]  /*0200*/  @P0 LDG.E.EL.128 R8, desc[UR8][R16.64] ;  /* 0x0000000810080981 */ /* 0x000ea8000c2e1d00 */
[----:B------:R1:W2:Y:S01]  /*0210*/  @!P1 LDG.E.EL.128 R4, desc[UR8][R2.64] ;  /* 0x0000000802049981 */ /* 0x0002a2000c2e1d00 */
[----:B------:R-:W3:Y:S01]  /*0220*/  S2UR UR6, SR_CgaCtaId ;  /* 0x00000000000679c3 */ /* 0x000ee20000008800 */
[----:B------:R-:W-:Y:S01]  /*0230*/  UMOV UR5, 0x400 ;  /* 0x0000040000057882 */ /* 0x000fe20000000000 */
[----:B------:R-:W-:Y:S01]  /*0240*/  IMAD.SHL.U32 R15, R12, 0x100, RZ ;  /* 0x000001000c0f7824 */ /* 0x000fe200078e00ff */
[----:B---3--:R-:W-:-:S06]  /*0250*/  UPRMT UR5, UR6, 0x654, UR5 ;  /* 0x0000065406057896 */ /* 0x008fcc0008000005 */
[----:B------:R-:W-:Y:S02]  /*0260*/  LEA R19, R12, UR5, 0x4 ;  /* 0x000000050c137c11 */ /* 0x000fe4000f8e20ff */
[----:B------:R-:W-:Y:S02]  /*0270*/  LOP3.LUT R12, R14, R15, RZ, 0xfc, !PT ;  /* 0x0000000f0e0c7212 */ /* 0x000fe400078efcff */
[----:B------:R-:W-:-:S03]  /*0280*/  LEA.HI R15, R15, UR5, RZ, 0x1c ;  /* 0x000000050f0f7c11 */ /* 0x000fc6000f8fe0ff */
[C---:B------:R-:W-:Y:S02]  /*0290*/  IMAD R19, R12.reuse, 0x4, R19 ;  /* 0x000000040c137824 */ /* 0x040fe400078e0213 */
[----:B------:R-:W-:Y:S01]  /*02a0*/  IMAD R12, R12, 0x4, R15 ;  /* 0x000000040c0c7824 */ /* 0x000fe200078e020f */
[----:B-1----:R-:W-:-:S04]  /*02b0*/  SHF.R.U32.HI R2, RZ, 0x4, R0 ;  /* 0x00000004ff027819 */ /* 0x002fc80000011600 */
[----:B------:R-:W-:Y:S02]  /*02c0*/  LOP3.LUT R2, R2, 0x4, RZ, 0xc0, !PT ;  /* 0x0000000402027812 */ /* 0x000fe400078ec0ff */
[----:B--2---:R-:W-:Y:S01]  /*02d0*/  FSETP.GEU.AND P3, PT, R8, -R4, PT ;  /* 0x800000040800720b */ /* 0x004fe20003f6e000 */
[----:B------:R-:W-:Y:S01]  /*02e0*/  FADD R8, R4, R8 ;  /* 0x0000000804087221 */ /* 0x000fe20000000000 */
[----:B------:R-:W-:Y:S02]  /*02f0*/  LOP3.LUT R4, R0, 0x7f, RZ, 0xc0, !PT ;  /* 0x0000007f00047812 */ /* 0x000fe400078ec0ff */
[----:B------:R-:W-:Y:S01]  /*0300*/  FSETP.GEU.AND P2, PT, R9, -R5, PT ;  /* 0x800000050900720b */ /* 0x000fe20003f4e000 */
[----:B------:R-:W-:Y:S01]  /*0310*/  FADD R5, R5, R9 ;  /* 0x0000000905057221 */ /* 0x000fe20000000000 */
[----:B------:R-:W-:Y:S02]  /*0320*/  LOP3.LUT R9, R4, 0x100, RZ, 0xfc, !PT ;  /* 0x0000010004097812 */ /* 0x000fe400078efcff */
[----:B------:R-:W-:-:S02]  /*0330*/  FSETP.GEU.AND P0, PT, R11, -R7, PT ;  /* 0x800000070b00720b */ /* 0x000fc40003f0e000 */
[----:B------:R-:W-:Y:S01]  /*0340*/  SHF.R.U32.HI R9, RZ, 0x4, R9 ;  /* 0x00000004ff097819 */ /* 0x000fe20000011609 */
[----:B------:R-:W-:Y:S01]  /*0350*/  FADD R7, R7, R11 ;  /* 0x0000000b07077221 */ /* 0x000fe20000000000 */
[----:B------:R-:W-:Y:S01]  /*0360*/  FSETP.GEU.AND P1, PT, R10, -R6, PT ;  /* 0x800000060a00720b */ /* 0x000fe20003f2e000 */
[----:B------:R-:W-:Y:S01]  /*0370*/  FADD R6, R6, R10 ;  /* 0x0000000a06067221 */ /* 0x000fe20000000000 */
[----:B------:R-:W-:Y:S02]  /*0380*/  LOP3.LUT R11, R9, 0x14, RZ, 0xc0, !PT ;  /* 0x00000014090b7812 */ /* 0x000fe400078ec0ff */
[----:B------:R-:W-:Y:S02]  /*0390*/  FSEL R8, R8, RZ, P3 ;  /* 0x000000ff08087208 */ /* 0x000fe40001800000 */
[----:B------:R-:W-:Y:S01]  /*03a0*/  FSEL R5, R5, RZ, P2 ;  /* 0x000000ff05057208 */ /* 0x000fe20001000000 */
[----:B------:R-:W-:Y:S01]  /*03b0*/  VIADD R17, R11, UR5 ;  /* 0x000000050b117c36 */ /* 0x000fe20008000000 */
[----:B------:R-:W-:-:S02]  /*03c0*/  FSEL R9, R6, RZ, P1 ;  /* 0x000000ff06097208 */ /* 0x000fc40000800000 */
[----:B------:R-:W-:Y:S01]  /*03d0*/  FSEL R11, R7, RZ, P0 ;  /* 0x000000ff070b7208 */ /* 0x000fe20000000000 */
[----:B------:R1:W-:Y:S01]  /*03e0*/  STS [R19], R8 ;  /* 0x0000000813007388 */ /* 0x0003e20000000800 */
[----:B------:R-:W-:-:S03]  /*03f0*/  LOP3.LUT R3, R4, 0x80, RZ, 0xfc, !PT ;  /* 0x0000008004037812 */ /* 0x000fc600078efcff */
[----:B------:R-:W-:Y:S04]  /*0400*/  STS [R12+0x104], R5 ;  /* 0x000104050c007388 */ /* 0x000fe80000000800 */
[----:B------:R2:W-:Y:S04]  /*0410*/  STS [R12+0x208], R9 ;  /* 0x000208090c007388 */ /* 0x0005e80000000800 */
[----:B------:R3:W-:Y:S01]  /*0420*/  STS [R12+0x30c], R11 ;  /* 0x00030c0b0c007388 */ /* 0x0007e20000000800 */
[----:B------:R-:W-:-:S04]  /*0430*/  SHF.R.U32.HI R3, RZ, 0x4, R3 ;  /* 0x00000004ff037819 */ /* 0x000fc80000011603 */
[----:B------:R-:W-:Y:S01]  /*0440*/  LOP3.LUT R10, R3, 0xc, RZ, 0xc0, !PT ;  /* 0x0000000c030a7812 */ /* 0x000fe200078ec0ff */
[----:B------:R-:W-:-:S04]  /*0450*/  VIADD R3, R2, UR5 ;  /* 0x0000000502037c36 */ /* 0x000fc80008000000 */
[----:B------:R-:W-:Y:S02]  /*0460*/  VIADD R15, R10, UR5 ;  /* 0x000000050a0f7c36 */ /* 0x000fe40008000000 */
[C---:B------:R-:W-:Y:S01]  /*0470*/  IMAD R10, R4.reuse, 0x4, R3 ;  /* 0x00000004040a7824 */ /* 0x040fe200078e0203 */
[----:B------:R-:W-:Y:S01]  /*0480*/  BAR.SYNC.DEFER_BLOCKING 0x0 ;  /* 0x0000000000007b1d */ /* 0x000fe20000010000 */
[C---:B------:R-:W-:Y:S02]  /*0490*/  IMAD R6, R4.reuse, 0x4, R15 ;  /* 0x0000000404067824 */ /* 0x040fe400078e020f */
[----:B------:R-:W-:Y:S01]  /*04a0*/  IMAD R17, R4, 0x4, R17 ;  /* 0x0000000404117824 */ /* 0x000fe200078e0211 */
[----:B------:R-:W-:-:S04]  /*04b0*/  SHF.R.U32.HI R7, RZ, 0x6, R0 ;  /* 0x00000006ff077819 */ /* 0x000fc80000011600 */
[----:B------:R-:W4:Y:S01]  /*04c0*/  LDC.64 R2, c[0x0][0x220] ;  /* 0x00008800ff027b82 */ /* 0x000f220000000a00 */
[----:B------:R-:W-:Y:S01]  /*04d0*/  SGXT.U32 R7, R7, 0x1 ;  /* 0x000000010707781a */ /* 0x000fe20000000000 */
[----:B------:R5:W4:Y:S04]  /*04e0*/  LDS R5, [R10] ;  /* 0x000000000a057984 */ /* 0x000b280000000800 */
[----:B------:R-:W4:Y:S04]  /*04f0*/  LDS R6, [R6+0x200] ;  /* 0x0002000006067984 */ /* 0x000f280000000800 */
[----:B------:R-:W5:Y:S01]  /*0500*/  LDS R17, [R17+0x400] ;  /* 0x0004000011117984 */ /* 0x000f620000000800 */
[----:B-1----:R-:W-:-:S02]  /*0510*/  LOP3.LUT R8, R13, 0x3f, R0, 0xf8, !PT ;  /* 0x0000003f0d087812 */ /* 0x002fc400078ef800 */
[----:B------:R-:W-:Y:S02]  /*0520*/  LOP3.LUT R7, R7, UR4, RZ, 0xfc, !PT ;  /* 0x0000000407077c12 */ /* 0x000fe4000f8efcff */
[----:B------:R-:W-:Y:S02]  /*0530*/  ISETP.GE.AND P0, PT, R8, 0x31, PT ;  /* 0x000000310800780c */ /* 0x000fe40003f06270 */
[C---:B------:R-:W-:Y:S02]  /*0540*/  LOP3.LUT R0, R7.reuse, 0x2, RZ, 0xfc, !PT ;  /* 0x0000000207007812 */ /* 0x040fe400078efcff */
[----:B--2---:R-:W-:Y:S01]  /*0550*/  LOP3.LUT R9, R4, 0x180, RZ, 0xfc, !PT ;  /* 0x0000018004097812 */ /* 0x004fe200078efcff */
[C---:B------:R-:W-:Y:S01]  /*0560*/  IMAD R15, R7.reuse, 0x31, R8 ;  /* 0x00000031070f7824 */ /* 0x040fe200078e0208 */
[----:B------:R-:W-:Y:S02]  /*0570*/  ISETP.LT.AND P1, PT, R0, 0x300, !P0 ;  /* 0x000003000000780c */ /* 0x000fe40004721270 */
[----:B------:R-:W-:-:S02]  /*0580*/  LOP3.LUT R0, R7, 0x4, RZ, 0xfc, !PT ;  /* 0x0000000407007812 */ /* 0x000fc400078efcff */
[----:B------:R-:W-:Y:S02]  /*0590*/  SHF.R.U32.HI R9, RZ, 0x4, R9 ;  /* 0x00000004ff097819 */ /* 0x000fe40000011609 */
[C---:B------:R-:W-:Y:S02]  /*05a0*/  ISETP.LT.AND P2, PT, R7.reuse, 0x300, !P0 ;  /* 0x000003000700780c */ /* 0x040fe40004741270 */
[----:B------:R-:W-:Y:S02]  /*05b0*/  LOP3.LUT R7, R7, 0x6, RZ, 0xfc, !PT ;  /* 0x0000000607077812 */ /* 0x000fe400078efcff */
[----:B------:R-:W-:Y:S02]  /*05c0*/  ISETP.LT.AND P3, PT, R0, 0x300, !P0 ;  /* 0x000003000000780c */ /* 0x000fe40004761270 */
[----:B------:R-:W-:Y:S02]  /*05d0*/  LOP3.LUT R9, R9, 0x1c, RZ, 0xc0, !PT ;  /* 0x0000001c09097812 */ /* 0x000fe400078ec0ff */
[----:B------:R-:W-:Y:S01]  /*05e0*/  ISETP.LT.AND P0, PT, R7, 0x300, !P0 ;  /* 0x000003000700780c */ /* 0x000fe20004701270 */
[----:B---3--:R-:W-:-:S02]  /*05f0*/  VIADD R11, R15, 0x62 ;  /* 0x000000620f0b7836 */ /* 0x008fc40000000000 */
[----:B------:R-:W-:Y:S02]  /*0600*/  VIADD R13, R15, 0xc4 ;  /* 0x000000c40f0d7836 */ /* 0x000fe40000000000 */
[----:B------:R-:W-:Y:S02]  /*0610*/  VIADD R7, R9, UR5 ;  /* 0x0000000509077c36 */ /* 0x000fe40008000000 */
[----:B----4-:R-:W-:-:S04]  /*0620*/  IMAD.WIDE R8, R15, 0x4, R2 ;  /* 0x000000040f087825 */ /* 0x010fc800078e0202 */
[--C-:B-----5:R-:W-:Y:S01]  /*0630*/  IMAD.WIDE R10, R11, 0x4, R2.reuse ;  /* 0x000000040b0a7825 */ /* 0x120fe200078e0202 */
[----:B0-----:R0:W-:Y:S03]  /*0640*/  @P2 STG.E desc[UR8][R8.64], R5 ;  /* 0x0000000508002986 */ /* 0x0011e6000c101908 */
[----:B------:R-:W-:Y:S01]  /*0650*/  IMAD.WIDE R12, R13, 0x4, R2 ;  /* 0x000000040d0c7825 */ /* 0x000fe200078e0202 */
[----:B------:R0:W-:Y:S04]  /*0660*/  @P1 STG.E desc[UR8][R10.64], R6 ;  /* 0x000000060a001986 */ /* 0x0001e8000c101908 */
[----:B------:R0:W-:Y:S01]  /*0670*/  @P3 STG.E desc[UR8][R12.64], R17 ;  /* 0x000000110c003986 */ /* 0x0001e2000c101908 */
[----:B------:R-:W-:Y:S01]  /*0680*/  IMAD R7, R4, 0x4, R7 ;  /* 0x0000000404077824 */ /* 0x000fe200078e0207 */
[----:B0-----:R-:W-:Y:S06]  /*0690*/  @!P0 EXIT ;  /* 0x000000000000894d */ /* 0x001fec0003800000 */
[----:B------:R-:W0:Y:S01]  /*06a0*/  LDS R7, [R7+0x600] ;  /* 0x0006000007077984 */ /* 0x000e220000000800 */
[----:B------:R-:W-:-:S04]  /*06b0*/  VIADD R15, R15, 0x126 ;  /* 0x000001260f0f7836 */ /* 0x000fc80000000000 */
[----:B------:R-:W-:-:S05]  /*06c0*/  IMAD.WIDE R2, R15, 0x4, R2 ;  /* 0x000000040f027825 */ /* 0x000fca00078e0202 */
[----:B0-----:R-:W-:Y:S01]  /*06d0*/  STG.E desc[UR8][R2.64], R7 ;  /* 0x0000000702007986 */ /* 0x001fe2000c101908 */
[----:B------:R-:W-:Y:S05]  /*06e0*/  EXIT ;  /* 0x000000000000794d */ /* 0x000fea0003800000 */
.L_x_0:
[----:B------:R-:W-:-:S00]  /*06f0*/  BRA `(.L_x_0) ;  /* 0xfffffffc00fc7947 */ /* 0x000fc0000383ffff */
[----:B------:R-:W-:-:S00]  /*0700*/  NOP ;  /* 0x0000000000007918 */ /* 0x000fc00000000000 */
[----:B------:R-:W-:-:S00]  /*0710*/  NOP ;  /* 0x0000000000007918 */ /* 0x000fc00000000000 */
[----:B------:R-:W-:-:S00]  /*0720*/  NOP ;  /* 0x0000000000007918 */ /* 0x000fc00000000000 */
[----:B------:R-:W-:-:S00]  /*0730*/  NOP ;  /* 0x0000000000007918 */ /* 0x000fc00000000000 */
[----:B------:R-:W-:-:S00]  /*0740*/  NOP ;  /* 0x0000000000007918 */ /* 0x000fc00000000000 */
[----:B------:R-:W-:-:S00]  /*0750*/  NOP ;  /* 0x0000000000007918 */ /* 0x000fc00000000000 */
[----:B------:R-:W-:-:S00]  /*0760*/  NOP ;  /* 0x0000000000007918 */ /* 0x000fc00000000000 */
[----:B------:R-:W-:-:S00]  /*0770*/  NOP ;  /* 0x0000000000007918 */ /* 0x000fc00000000000 */
.L_x_1:


//--------------------- .nv.shared.triton_poi_fused_convolution_relu_8 --------------------------
	.section	.nv.shared.triton_poi_fused_convolution_relu_8,"aw",@nobits
	.sectionflags	@""
	.align	16
	.zero		1024


//--------------------- .nv.constant0.triton_poi_fused_convolution_relu_8 --------------------------
	.section	.nv.constant0.triton_poi_fused_convolution_relu_8,"a",@progbits
	.sectionflags	@""
	.align	4
.nv.constant0.triton_poi_fused_convolution_relu_8:
	.zero		560
